//
// Generated by NVIDIA NVVM Compiler
//
// Compiler Build ID: CL-36424714
// Cuda compilation tools, release 13.0, V13.0.88
// Based on NVVM 20.0.0
//

.version 9.0
.target sm_100
.address_size 64

	// .globl	boundary_flux
.func  (.param .b64 func_retval0) __internal_accurate_pow
(
	.param .b64 __internal_accurate_pow_param_0
)
;

.visible .entry boundary_flux(
	.param .u64 .ptr .align 1 boundary_flux_param_0,
	.param .u64 .ptr .align 1 boundary_flux_param_1,
	.param .u64 .ptr .align 1 boundary_flux_param_2,
	.param .u32 boundary_flux_param_3,
	.param .u32 boundary_flux_param_4,
	.param .u32 boundary_flux_param_5
)
{
	.reg .pred 	%p<28>;
	.reg .b32 	%r<44>;
	.reg .b64 	%rd<29>;
	.reg .b64 	%fd<40>;

	ld.param.u64 	%rd4, [boundary_flux_param_0];
	ld.param.u64 	%rd5, [boundary_flux_param_1];
	ld.param.u64 	%rd6, [boundary_flux_param_2];
	ld.param.u32 	%r8, [boundary_flux_param_3];
	ld.param.u32 	%r9, [boundary_flux_param_4];
	ld.param.u32 	%r10, [boundary_flux_param_5];
	mov.u32 	%r11, %ctaid.x;
	mov.u32 	%r12, %ntid.x;
	mov.u32 	%r13, %tid.x;
	mad.lo.s32 	%r1, %r11, %r12, %r13;
	setp.ge.s32 	%p1, %r1, %r10;
	@%p1 bra 	$L__BB0_22;
	cvta.to.global.u64 	%rd7, %rd6;
	cvta.to.global.u64 	%rd8, %rd4;
	cvta.to.global.u64 	%rd9, %rd5;
	mul.wide.s32 	%rd10, %r1, 4;
	add.s64 	%rd11, %rd7, %rd10;
	ld.global.u32 	%r14, [%rd11];
	cvt.s64.s32 	%rd12, %r14;
	mul.wide.s32 	%rd13, %r14, 8;
	add.s64 	%rd1, %rd9, %rd13;
	mul.lo.s32 	%r15, %r9, 3;
	cvt.s64.s32 	%rd2, %r15;
	add.s64 	%rd14, %rd12, %rd2;
	shl.b64 	%rd15, %rd14, 3;
	add.s64 	%rd16, %rd8, %rd15;
	ld.global.f64 	%fd1, [%rd16];
	mov.b64 	%rd17, 0;
	st.global.u64 	[%rd1], %rd17;
	setp.eq.s32 	%p2, %r8, 1;
	@%p2 bra 	$L__BB0_12;
	setp.ne.s32 	%p3, %r8, 0;
	@%p3 bra 	$L__BB0_21;
	mul.f64 	%fd26, %fd1, 0d4071F0CCCCCCCCCD;
	mul.f64 	%fd2, %fd26, 0d3EE4F8B588E368F1;
	{
	.reg .b32 %temp; 
	mov.b64 	{%temp, %r2}, %fd2;
	}
	mov.f64 	%fd27, 0d3FF6649C179E4E1E;
	{
	.reg .b32 %temp; 
	mov.b64 	{%temp, %r3}, %fd27;
	}
	and.b32  	%r4, %r3, 2146435072;
	setp.neu.f64 	%p16, %fd2, 0d0000000000000000;
	@%p16 bra 	$L__BB0_5;
	setp.eq.s32 	%p18, %r4, 1126170624;
	selp.b32 	%r30, %r2, 0, %p18;
	setp.lt.s32 	%p19, %r3, 0;
	or.b32  	%r31, %r30, 2146435072;
	selp.b32 	%r32, %r31, %r30, %p19;
	mov.b32 	%r33, 0;
	mov.b64 	%fd37, {%r33, %r32};
	bra.uni 	$L__BB0_6;
$L__BB0_5:
	abs.f64 	%fd28, %fd2;
	{ // callseq 1, 0
	.param .b64 param0;
	st.param.f64 	[param0], %fd28;
	.param .b64 retval0;
	call.uni (retval0), 
	__internal_accurate_pow, 
	(
	param0
	);
	ld.param.f64 	%fd29, [retval0];
	} // callseq 1
	setp.lt.s32 	%p17, %r2, 0;
	selp.f64 	%fd37, 0dFFF8000000000000, %fd29, %p17;
$L__BB0_6:
	add.f64 	%fd31, %fd2, 0d3FF6649C179E4E1E;
	{
	.reg .b32 %temp; 
	mov.b64 	{%temp, %r34}, %fd31;
	}
	and.b32  	%r35, %r34, 2146435072;
	setp.ne.s32 	%p20, %r35, 2146435072;
	@%p20 bra 	$L__BB0_11;
	setp.num.f64 	%p21, %fd2, %fd2;
	@%p21 bra 	$L__BB0_9;
	mov.f64 	%fd33, 0d3FF6649C179E4E1E;
	add.rn.f64 	%fd37, %fd2, %fd33;
	bra.uni 	$L__BB0_11;
$L__BB0_9:
	abs.f64 	%fd32, %fd2;
	setp.neu.f64 	%p22, %fd32, 0d7FF0000000000000;
	@%p22 bra 	$L__BB0_11;
	setp.eq.s32 	%p23, %r4, 1126170624;
	setp.lt.s32 	%p24, %r3, 0;
	selp.b32 	%r37, 0, 2146435072, %p24;
	setp.lt.s32 	%p25, %r2, 0;
	and.b32  	%r38, %r3, 2147483647;
	setp.ne.s32 	%p26, %r38, 1071644672;
	or.b32  	%r39, %r37, -2147483648;
	selp.b32 	%r40, %r39, %r37, %p26;
	selp.b32 	%r41, %r40, %r37, %p23;
	selp.b32 	%r42, %r41, %r37, %p25;
	mov.b32 	%r43, 0;
	mov.b64 	%fd37, {%r43, %r42};
$L__BB0_11:
	setp.eq.f64 	%p27, %fd2, 0d3FF0000000000000;
	mul.f64 	%fd34, %fd37, 0d40F86A0000000000;
	selp.f64 	%fd35, 0d40F86A0000000000, %fd34, %p27;
	mul.wide.s32 	%rd22, %r9, 8;
	add.s64 	%rd23, %rd1, %rd22;
	st.global.f64 	[%rd23], %fd35;
	add.s64 	%rd24, %rd23, %rd22;
	mov.b64 	%rd25, 0;
	st.global.u64 	[%rd24], %rd25;
	bra.uni 	$L__BB0_21;
$L__BB0_12:
	mul.wide.s32 	%rd18, %r9, 8;
	add.s64 	%rd3, %rd1, %rd18;
	mov.b64 	%rd19, 0;
	st.global.u64 	[%rd3], %rd19;
	mul.f64 	%fd16, %fd1, 0d4071F0CCCCCCCCCD;
	mul.f64 	%fd9, %fd16, 0d3EE4F8B588E368F1;
	{
	.reg .b32 %temp; 
	mov.b64 	{%temp, %r5}, %fd9;
	}
	mov.f64 	%fd17, 0d3FF6649C179E4E1E;
	{
	.reg .b32 %temp; 
	mov.b64 	{%temp, %r6}, %fd17;
	}
	and.b32  	%r7, %r6, 2146435072;
	setp.neu.f64 	%p4, %fd9, 0d0000000000000000;
	@%p4 bra 	$L__BB0_14;
	setp.eq.s32 	%p6, %r7, 1126170624;
	selp.b32 	%r16, %r5, 0, %p6;
	setp.lt.s32 	%p7, %r6, 0;
	or.b32  	%r17, %r16, 2146435072;
	selp.b32 	%r18, %r17, %r16, %p7;
	mov.b32 	%r19, 0;
	mov.b64 	%fd39, {%r19, %r18};
	bra.uni 	$L__BB0_15;
$L__BB0_14:
	abs.f64 	%fd18, %fd9;
	{ // callseq 0, 0
	.param .b64 param0;
	st.param.f64 	[param0], %fd18;
	.param .b64 retval0;
	call.uni (retval0), 
	__internal_accurate_pow, 
	(
	param0
	);
	ld.param.f64 	%fd19, [retval0];
	} // callseq 0
	setp.lt.s32 	%p5, %r5, 0;
	selp.f64 	%fd39, 0dFFF8000000000000, %fd19, %p5;
$L__BB0_15:
	add.f64 	%fd21, %fd9, 0d3FF6649C179E4E1E;
	{
	.reg .b32 %temp; 
	mov.b64 	{%temp, %r20}, %fd21;
	}
	and.b32  	%r21, %r20, 2146435072;
	setp.ne.s32 	%p8, %r21, 2146435072;
	@%p8 bra 	$L__BB0_20;
	setp.num.f64 	%p9, %fd9, %fd9;
	@%p9 bra 	$L__BB0_18;
	mov.f64 	%fd23, 0d3FF6649C179E4E1E;
	add.rn.f64 	%fd39, %fd9, %fd23;
	bra.uni 	$L__BB0_20;
$L__BB0_18:
	abs.f64 	%fd22, %fd9;
	setp.neu.f64 	%p10, %fd22, 0d7FF0000000000000;
	@%p10 bra 	$L__BB0_20;
	setp.eq.s32 	%p11, %r7, 1126170624;
	setp.lt.s32 	%p12, %r6, 0;
	selp.b32 	%r23, 0, 2146435072, %p12;
	setp.lt.s32 	%p13, %r5, 0;
	and.b32  	%r24, %r6, 2147483647;
	setp.ne.s32 	%p14, %r24, 1071644672;
	or.b32  	%r25, %r23, -2147483648;
	selp.b32 	%r26, %r25, %r23, %p14;
	selp.b32 	%r27, %r26, %r23, %p11;
	selp.b32 	%r28, %r27, %r23, %p13;
	mov.b32 	%r29, 0;
	mov.b64 	%fd39, {%r29, %r28};
$L__BB0_20:
	setp.eq.f64 	%p15, %fd9, 0d3FF0000000000000;
	mul.f64 	%fd24, %fd39, 0d40F86A0000000000;
	selp.f64 	%fd25, 0d40F86A0000000000, %fd24, %p15;
	add.s64 	%rd21, %rd3, %rd18;
	st.global.f64 	[%rd21], %fd25;
$L__BB0_21:
	shl.b64 	%rd26, %rd2, 3;
	add.s64 	%rd27, %rd1, %rd26;
	mov.b64 	%rd28, 0;
	st.global.u64 	[%rd27], %rd28;
$L__BB0_22:
	ret;

}
.func  (.param .b64 func_retval0) __internal_accurate_pow(
	.param .b64 __internal_accurate_pow_param_0
)
{
	.reg .pred 	%p<8>;
	.reg .b32 	%r<49>;
	.reg .b32 	%f<3>;
	.reg .b64 	%fd<109>;

	ld.param.f64 	%fd10, [__internal_accurate_pow_param_0];
	{
	.reg .b32 %temp; 
	mov.b64 	{%temp, %r46}, %fd10;
	}
	{
	.reg .b32 %temp; 
	mov.b64 	{%r45, %temp}, %fd10;
	}
	shr.u32 	%r47, %r46, 20;
	setp.gt.u32 	%p1, %r46, 1048575;
	@%p1 bra 	$L__BB1_2;
	mul.f64 	%fd11, %fd10, 0d4350000000000000;
	{
	.reg .b32 %temp; 
	mov.b64 	{%temp, %r46}, %fd11;
	}
	{
	.reg .b32 %temp; 
	mov.b64 	{%r45, %temp}, %fd11;
	}
	shr.u32 	%r16, %r46, 20;
	add.s32 	%r47, %r16, -54;
$L__BB1_2:
	add.s32 	%r48, %r47, -1023;
	and.b32  	%r17, %r46, -2146435073;
	or.b32  	%r18, %r17, 1072693248;
	mov.b64 	%fd107, {%r45, %r18};
	setp.lt.u32 	%p2, %r18, 1073127583;
	@%p2 bra 	$L__BB1_4;
	{
	.reg .b32 %temp; 
	mov.b64 	{%r19, %temp}, %fd107;
	}
	{
	.reg .b32 %temp; 
	mov.b64 	{%temp, %r20}, %fd107;
	}
	add.s32 	%r21, %r20, -1048576;
	mov.b64 	%fd107, {%r19, %r21};
	add.s32 	%r48, %r47, -1022;
$L__BB1_4:
	add.f64 	%fd12, %fd107, 0dBFF0000000000000;
	add.f64 	%fd13, %fd107, 0d3FF0000000000000;
	rcp.approx.ftz.f64 	%fd14, %fd13;
	neg.f64 	%fd15, %fd13;
	fma.rn.f64 	%fd16, %fd15, %fd14, 0d3FF0000000000000;
	fma.rn.f64 	%fd17, %fd16, %fd16, %fd16;
	fma.rn.f64 	%fd18, %fd17, %fd14, %fd14;
	mul.f64 	%fd19, %fd12, %fd18;
	fma.rn.f64 	%fd20, %fd12, %fd18, %fd19;
	mul.f64 	%fd21, %fd20, %fd20;
	fma.rn.f64 	%fd22, %fd21, 0d3EB0F5FF7D2CAFE2, 0d3ED0F5D241AD3B5A;
	fma.rn.f64 	%fd23, %fd22, %fd21, 0d3EF3B20A75488A3F;
	fma.rn.f64 	%fd24, %fd23, %fd21, 0d3F1745CDE4FAECD5;
	fma.rn.f64 	%fd25, %fd24, %fd21, 0d3F3C71C7258A578B;
	fma.rn.f64 	%fd26, %fd25, %fd21, 0d3F6249249242B910;
	fma.rn.f64 	%fd27, %fd26, %fd21, 0d3F89999999999DFB;
	sub.f64 	%fd28, %fd12, %fd20;
	add.f64 	%fd29, %fd28, %fd28;
	neg.f64 	%fd30, %fd20;
	fma.rn.f64 	%fd31, %fd30, %fd12, %fd29;
	mul.f64 	%fd32, %fd18, %fd31;
	fma.rn.f64 	%fd33, %fd21, %fd27, 0d3FB5555555555555;
	mov.f64 	%fd34, 0d3FB5555555555555;
	sub.f64 	%fd35, %fd34, %fd33;
	fma.rn.f64 	%fd36, %fd21, %fd27, %fd35;
	add.f64 	%fd37, %fd36, 0dBC46A4CB00B9E7B0;
	add.f64 	%fd38, %fd33, %fd37;
	sub.f64 	%fd39, %fd33, %fd38;
	add.f64 	%fd40, %fd37, %fd39;
	mul.rn.f64 	%fd41, %fd20, %fd20;
	neg.f64 	%fd42, %fd41;
	fma.rn.f64 	%fd43, %fd20, %fd20, %fd42;
	{
	.reg .b32 %temp; 
	mov.b64 	{%r22, %temp}, %fd32;
	}
	{
	.reg .b32 %temp; 
	mov.b64 	{%temp, %r23}, %fd32;
	}
	add.s32 	%r24, %r23, 1048576;
	mov.b64 	%fd44, {%r22, %r24};
	fma.rn.f64 	%fd45, %fd20, %fd44, %fd43;
	mul.rn.f64 	%fd46, %fd41, %fd20;
	neg.f64 	%fd47, %fd46;
	fma.rn.f64 	%fd48, %fd41, %fd20, %fd47;
	fma.rn.f64 	%fd49, %fd41, %fd32, %fd48;
	fma.rn.f64 	%fd50, %fd45, %fd20, %fd49;
	mul.rn.f64 	%fd51, %fd38, %fd46;
	neg.f64 	%fd52, %fd51;
	fma.rn.f64 	%fd53, %fd38, %fd46, %fd52;
	fma.rn.f64 	%fd54, %fd38, %fd50, %fd53;
	fma.rn.f64 	%fd55, %fd40, %fd46, %fd54;
	add.f64 	%fd56, %fd51, %fd55;
	sub.f64 	%fd57, %fd51, %fd56;
	add.f64 	%fd58, %fd55, %fd57;
	add.f64 	%fd59, %fd20, %fd56;
	sub.f64 	%fd60, %fd20, %fd59;
	add.f64 	%fd61, %fd56, %fd60;
	add.f64 	%fd62, %fd58, %fd61;
	add.f64 	%fd63, %fd32, %fd62;
	add.f64 	%fd64, %fd59, %fd63;
	sub.f64 	%fd65, %fd59, %fd64;
	add.f64 	%fd66, %fd63, %fd65;
	xor.b32  	%r25, %r48, -2147483648;
	mov.b32 	%r26, 1127219200;
	mov.b64 	%fd67, {%r25, %r26};
	mov.b32 	%r27, -2147483648;
	mov.b64 	%fd68, {%r27, %r26};
	sub.f64 	%fd69, %fd67, %fd68;
	fma.rn.f64 	%fd70, %fd69, 0d3FE62E42FEFA39EF, %fd64;
	fma.rn.f64 	%fd71, %fd69, 0dBFE62E42FEFA39EF, %fd70;
	sub.f64 	%fd72, %fd71, %fd64;
	sub.f64 	%fd73, %fd66, %fd72;
	fma.rn.f64 	%fd74, %fd69, 0d3C7ABC9E3B39803F, %fd73;
	add.f64 	%fd75, %fd70, %fd74;
	sub.f64 	%fd76, %fd70, %fd75;
	add.f64 	%fd77, %fd74, %fd76;
	mov.f64 	%fd78, 0d3FF6649C179E4E1E;
	{
	.reg .b32 %temp; 
	mov.b64 	{%temp, %r28}, %fd78;
	}
	{
	.reg .b32 %temp; 
	mov.b64 	{%r29, %temp}, %fd78;
	}
	shl.b32 	%r30, %r28, 1;
	setp.gt.u32 	%p3, %r30, -33554433;
	and.b32  	%r31, %r28, -15728641;
	selp.b32 	%r32, %r31, %r28, %p3;
	mov.b64 	%fd79, {%r29, %r32};
	mul.rn.f64 	%fd80, %fd75, %fd79;
	neg.f64 	%fd81, %fd80;
	fma.rn.f64 	%fd82, %fd75, %fd79, %fd81;
	fma.rn.f64 	%fd83, %fd77, %fd79, %fd82;
	add.f64 	%fd4, %fd80, %fd83;
	sub.f64 	%fd84, %fd80, %fd4;
	add.f64 	%fd5, %fd83, %fd84;
	fma.rn.f64 	%fd85, %fd4, 0d3FF71547652B82FE, 0d4338000000000000;
	{
	.reg .b32 %temp; 
	mov.b64 	{%r13, %temp}, %fd85;
	}
	mov.f64 	%fd86, 0dC338000000000000;
	add.rn.f64 	%fd87, %fd85, %fd86;
	fma.rn.f64 	%fd88, %fd87, 0dBFE62E42FEFA39EF, %fd4;
	fma.rn.f64 	%fd89, %fd87, 0dBC7ABC9E3B39803F, %fd88;
	fma.rn.f64 	%fd90, %fd89, 0d3E5ADE1569CE2BDF, 0d3E928AF3FCA213EA;
	fma.rn.f64 	%fd91, %fd90, %fd89, 0d3EC71DEE62401315;
	fma.rn.f64 	%fd92, %fd91, %fd89, 0d3EFA01997C89EB71;
	fma.rn.f64 	%fd93, %fd92, %fd89, 0d3F2A01A014761F65;
	fma.rn.f64 	%fd94, %fd93, %fd89, 0d3F56C16C1852B7AF;
	fma.rn.f64 	%fd95, %fd94, %fd89, 0d3F81111111122322;
	fma.rn.f64 	%fd96, %fd95, %fd89, 0d3FA55555555502A1;
	fma.rn.f64 	%fd97, %fd96, %fd89, 0d3FC5555555555511;
	fma.rn.f64 	%fd98, %fd97, %fd89, 0d3FE000000000000B;
	fma.rn.f64 	%fd99, %fd98, %fd89, 0d3FF0000000000000;
	fma.rn.f64 	%fd100, %fd99, %fd89, 0d3FF0000000000000;
	{
	.reg .b32 %temp; 
	mov.b64 	{%r14, %temp}, %fd100;
	}
	{
	.reg .b32 %temp; 
	mov.b64 	{%temp, %r15}, %fd100;
	}
	shl.b32 	%r33, %r13, 20;
	add.s32 	%r34, %r33, %r15;
	mov.b64 	%fd108, {%r14, %r34};
	{
	.reg .b32 %temp; 
	mov.b64 	{%temp, %r35}, %fd4;
	}
	mov.b32 	%f2, %r35;
	abs.f32 	%f1, %f2;
	setp.lt.f32 	%p4, %f1, 0f4086232B;
	@%p4 bra 	$L__BB1_7;
	setp.lt.f64 	%p5, %fd4, 0d0000000000000000;
	add.f64 	%fd101, %fd4, 0d7FF0000000000000;
	selp.f64 	%fd108, 0d0000000000000000, %fd101, %p5;
	setp.geu.f32 	%p6, %f1, 0f40874800;
	@%p6 bra 	$L__BB1_7;
	shr.u32 	%r36, %r13, 31;
	add.s32 	%r37, %r13, %r36;
	shr.s32 	%r38, %r37, 1;
	shl.b32 	%r39, %r38, 20;
	add.s32 	%r40, %r15, %r39;
	mov.b64 	%fd102, {%r14, %r40};
	sub.s32 	%r41, %r13, %r38;
	shl.b32 	%r42, %r41, 20;
	add.s32 	%r43, %r42, 1072693248;
	mov.b32 	%r44, 0;
	mov.b64 	%fd103, {%r44, %r43};
	mul.f64 	%fd108, %fd103, %fd102;
$L__BB1_7:
	abs.f64 	%fd104, %fd108;
	setp.eq.f64 	%p7, %fd104, 0d7FF0000000000000;
	fma.rn.f64 	%fd105, %fd108, %fd5, %fd108;
	selp.f64 	%fd106, %fd108, %fd105, %p7;
	st.param.f64 	[func_retval0], %fd106;
	ret;

}


// ===== COMPILED SASS (sm_100) =====

	.target	sm_100

	.elftype	@"ET_EXEC"


//--------------------- .note.nv.tkinfo           --------------------------
	.section	.note.nv.tkinfo,"",@"SHT_NOTE"
	.sectionflags	@"SHF_NOTE_NV_TKINFO"
	.tkinfo
        /*0018*/ 	.word	0x00000002
        /*0030*/ 	.string	""
        /*0030*/ 	.string	"ptxas"
        /*0030*/ 	.string	"Cuda compilation tools, release 13.0, V13.0.88"
        /*0030*/ 	.string	"Build cuda_13.0.r13.0/compiler.36424714_0"
        /*0030*/ 	.string	"-arch sm_100 -m 64 "



//--------------------- .note.nv.cuinfo           --------------------------
	.section	.note.nv.cuinfo,"",@"SHT_NOTE"
	.sectionflags	@"SHF_NOTE_NV_CUINFO"
        /*0018*/ 	.short	0x0002
        /*001a*/ 	.short	0x0064
        /*001c*/ 	.short	0x0082
	.zero		2


//--------------------- .nv.info                  --------------------------
	.section	.nv.info,"",@"SHT_CUDA_INFO"
	.align	4


	//----- nvinfo : EIATTR_REGCOUNT
	.align		4
        /*0000*/ 	.byte	0x04, 0x2f
        /*0002*/ 	.short	(.L_1 - .L_0)
	.align		4
.L_0:
        /*0004*/ 	.word	index@(boundary_flux)
        /*0008*/ 	.word	0x0000001e


	//----- nvinfo : EIATTR_FRAME_SIZE
	.align		4
.L_1:
        /*000c*/ 	.byte	0x04, 0x11
        /*000e*/ 	.short	(.L_3 - .L_2)
	.align		4
.L_2:
        /*0010*/ 	.word	index@($boundary_flux$__internal_accurate_pow)
        /*0014*/ 	.word	0x00000000


	//----- nvinfo : EIATTR_FRAME_SIZE
	.align		4
.L_3:
        /*0018*/ 	.byte	0x04, 0x11
        /*001a*/ 	.short	(.L_5 - .L_4)
	.align		4
.L_4:
        /*001c*/ 	.word	index@(boundary_flux)
        /*0020*/ 	.word	0x00000000


	//----- nvinfo : EIATTR_MIN_STACK_SIZE
	.align		4
.L_5:
        /*0024*/ 	.byte	0x04, 0x12
        /*0026*/ 	.short	(.L_7 - .L_6)
	.align		4
.L_6:
        /*0028*/ 	.word	index@(boundary_flux)
        /*002c*/ 	.word	0x00000000
.L_7:


//--------------------- .nv.compat                --------------------------
	.section	.nv.compat,"",@"SHT_CUDA_COMPAT_INFO"
	.align	4
        /*0000*/ 	.byte	0x02, 0x09, 0x00, 0x00, 0x02, 0x02, 0x01, 0x00, 0x02, 0x05, 0x05, 0x00, 0x03, 0x07, 0x01, 0x01
        /*0010*/ 	.byte	0x02, 0x03, 0x00, 0x00, 0x02, 0x06, 0x01, 0x00, 0x04, 0x0b, 0x08, 0x00, 0x01, 0x00, 0x00, 0x00
        /*0020*/ 	.byte	0x00, 0x00, 0x00, 0x00


//--------------------- .nv.info.boundary_flux    --------------------------
	.section	.nv.info.boundary_flux,"",@"SHT_CUDA_INFO"
	.sectionflags	@""
	.align	4


	//----- nvinfo : EIATTR_CUDA_API_VERSION
	.align		4
        /*0000*/ 	.byte	0x04, 0x37
        /*0002*/ 	.short	(.L_9 - .L_8)
.L_8:
        /*0004*/ 	.word	0x00000082


	//----- nvinfo : EIATTR_KPARAM_INFO
	.align		4
.L_9:
        /*0008*/ 	.byte	0x04, 0x17
        /*000a*/ 	.short	(.L_11 - .L_10)
.L_10:
        /*000c*/ 	.word	0x00000000
        /*0010*/ 	.short	0x0005
        /*0012*/ 	.short	0x0020
        /*0014*/ 	.byte	0x00, 0xf0, 0x11, 0x00


	//----- nvinfo : EIATTR_KPARAM_INFO
	.align		4
.L_11:
        /*0018*/ 	.byte	0x04, 0x17
        /*001a*/ 	.short	(.L_13 - .L_12)
.L_12:
        /*001c*/ 	.word	0x00000000
        /*0020*/ 	.short	0x0004
        /*0022*/ 	.short	0x001c
        /*0024*/ 	.byte	0x00, 0xf0, 0x11, 0x00


	//----- nvinfo : EIATTR_KPARAM_INFO
	.align		4
.L_13:
        /*0028*/ 	.byte	0x04, 0x17
        /*002a*/ 	.short	(.L_15 - .L_14)
.L_14:
        /*002c*/ 	.word	0x00000000
        /*0030*/ 	.short	0x0003
        /*0032*/ 	.short	0x0018
        /*0034*/ 	.byte	0x00, 0xf0, 0x11, 0x00


	//----- nvinfo : EIATTR_KPARAM_INFO
	.align		4
.L_15:
        /*0038*/ 	.byte	0x04, 0x17
        /*003a*/ 	.short	(.L_17 - .L_16)
.L_16:
        /*003c*/ 	.word	0x00000000
        /*0040*/ 	.short	0x0002
        /*0042*/ 	.short	0x0010
        /*0044*/ 	.byte	0x00, 0xf5, 0x21, 0x00


	//----- nvinfo : EIATTR_KPARAM_INFO
	.align		4
.L_17:
        /*0048*/ 	.byte	0x04, 0x17
        /*004a*/ 	.short	(.L_19 - .L_18)
.L_18:
        /*004c*/ 	.word	0x00000000
        /*0050*/ 	.short	0x0001
        /*0052*/ 	.short	0x0008
        /*0054*/ 	.byte	0x00, 0xf5, 0x21, 0x00


	//----- nvinfo : EIATTR_KPARAM_INFO
	.align		4
.L_19:
        /*0058*/ 	.byte	0x04, 0x17
        /*005a*/ 	.short	(.L_21 - .L_20)
.L_20:
        /*005c*/ 	.word	0x00000000
        /*0060*/ 	.short	0x0000
        /*0062*/ 	.short	0x0000
        /*0064*/ 	.byte	0x00, 0xf5, 0x21, 0x00


	//----- nvinfo : EIATTR_SPARSE_MMA_MASK
	.align		4
.L_21:
        /*0068*/ 	.byte	0x03, 0x50
        /*006a*/ 	.short	0x0000


	//----- nvinfo : EIATTR_MAXREG_COUNT
	.align		4
        /*006c*/ 	.byte	0x03, 0x1b
        /*006e*/ 	.short	0x00ff


	//----- nvinfo : EIATTR_MERCURY_ISA_VERSION
	.align		4
        /*0070*/ 	.byte	0x03, 0x5f
        /*0072*/ 	.short	0x0101


	//----- nvinfo : EIATTR_VRC_CTA_INIT_COUNT
	.align		4
        /*0074*/ 	.byte	0x02, 0x4a
	.zero		1
	.zero		1


	//----- nvinfo : EIATTR_EXIT_INSTR_OFFSETS
	.align		4
        /*0078*/ 	.byte	0x04, 0x1c
        /*007a*/ 	.short	(.L_23 - .L_22)


	//   ....[0]....
.L_22:
        /*007c*/ 	.word	0x00000070


	//   ....[1]....
        /*0080*/ 	.word	0x00000740


	//----- nvinfo : EIATTR_CRS_STACK_SIZE
	.align		4
.L_23:
        /*0084*/ 	.byte	0x04, 0x1e
        /*0086*/ 	.short	(.L_25 - .L_24)
.L_24:
        /*0088*/ 	.word	0x00000000


	//----- nvinfo : EIATTR_CBANK_PARAM_SIZE
	.align		4
.L_25:
        /*008c*/ 	.byte	0x03, 0x19
        /*008e*/ 	.short	0x0024


	//----- nvinfo : EIATTR_PARAM_CBANK
	.align		4
        /*0090*/ 	.byte	0x04, 0x0a
        /*0092*/ 	.short	(.L_27 - .L_26)
	.align		4
.L_26:
        /*0094*/ 	.word	index@(.nv.constant0.boundary_flux)
        /*0098*/ 	.short	0x0380
        /*009a*/ 	.short	0x0024


	//----- nvinfo : EIATTR_SW_WAR
	.align		4
.L_27:
        /*009c*/ 	.byte	0x04, 0x36
        /*009e*/ 	.short	(.L_29 - .L_28)
.L_28:
        /*00a0*/ 	.word	0x00000008
.L_29:


//--------------------- .nv.callgraph             --------------------------
	.section	.nv.callgraph,"",@"SHT_CUDA_CALLGRAPH"
	.align	4
	.sectionentsize	8
	.align		4
        /*0000*/ 	.word	0x00000000
	.align		4
        /*0004*/ 	.word	0xffffffff
	.align		4
        /*0008*/ 	.word	0x00000000
	.align		4
        /*000c*/ 	.word	0xfffffffe
	.align		4
        /*0010*/ 	.word	0x00000000
	.align		4
        /*0014*/ 	.word	0xfffffffd
	.align		4
        /*0018*/ 	.word	0x00000000
	.align		4
        /*001c*/ 	.word	0xfffffffc


//--------------------- .text.boundary_flux       --------------------------
	.section	.text.boundary_flux,"ax",@progbits
	.align	128
        .global         boundary_flux
        .type           boundary_flux,@function
        .size           boundary_flux,(.L_x_14 - boundary_flux)
        .other          boundary_flux,@"STO_CUDA_ENTRY STV_DEFAULT"
boundary_flux:
.text.boundary_flux:
[----:B------:R-:W-:Y:S01]  /*0000*/  LDC R1, c[0x0][0x37c] ;  /* 0x0000df00ff017b82 */ /* 0x000fe20000000800 */
[----:B------:R-:W0:Y:S07]  /*0010*/  S2R R0, SR_TID.X ;  /* 0x0000000000007919 */ /* 0x000e2e0000002100 */
[----:B------:R-:W0:Y:S01]  /*0020*/  S2UR UR4, SR_CTAID.X ;  /* 0x00000000000479c3 */ /* 0x000e220000002500 */
[----:B------:R-:W1:Y:S07]  /*0030*/  LDCU UR5, c[0x0][0x3a0] ;  /* 0x00007400ff0577ac */ /* 0x000e6e0008000800 */
[----:B------:R-:W0:Y:S02]  /*0040*/  LDC R3, c[0x0][0x360] ;  /* 0x0000d800ff037b82 */ /* 0x000e240000000800 */
[----:B0-----:R-:W-:-:S05]  /*0050*/  IMAD R3, R3, UR4, R0 ;  /* 0x0000000403037c24 */ /* 0x001fca000f8e0200 */
[----:B-1----:R-:W-:-:S13]  /*0060*/  ISETP.GE.AND P0, PT, R3, UR5, PT ;  /* 0x0000000503007c0c */ /* 0x002fda000bf06270 */
[----:B------:R-:W-:Y:S05]  /*0070*/  @P0 EXIT ;  /* 0x000000000000094d */ /* 0x000fea0003800000 */
[----:B------:R-:W0:Y:S01]  /*0080*/  LDC.64 R4, c[0x0][0x390] ;  /* 0x0000e400ff047b82 */ /* 0x000e220000000a00 */
[----:B------:R-:W1:Y:S01]  /*0090*/  LDCU.64 UR4, c[0x0][0x358] ;  /* 0x00006b00ff0477ac */ /* 0x000e620008000a00 */
[----:B------:R-:W2:Y:S06]  /*00a0*/  LDCU.64 UR6, c[0x0][0x380] ;  /* 0x00007000ff0677ac */ /* 0x000eac0008000a00 */
[----:B------:R-:W3:Y:S08]  /*00b0*/  LDC.64 R10, c[0x0][0x398] ;  /* 0x0000e600ff0a7b82 */ /* 0x000ef00000000a00 */
[----:B------:R-:W4:Y:S01]  /*00c0*/  LDC.64 R8, c[0x0][0x388] ;  /* 0x0000e200ff087b82 */ /* 0x000f220000000a00 */
[----:B0-----:R-:W-:-:S06]  /*00d0*/  IMAD.WIDE R4, R3, 0x4, R4 ;  /* 0x0000000403047825 */ /* 0x001fcc00078e0204 */
[----:B-1----:R-:W2:Y:S01]  /*00e0*/  LDG.E R5, desc[UR4][R4.64] ;  /* 0x0000000404057981 */ /* 0x002ea2000c1e1900 */
[----:B---3--:R-:W-:-:S05]  /*00f0*/  IMAD R3, R11, 0x3, RZ ;  /* 0x000000030b037824 */ /* 0x008fca00078e02ff */
[----:B------:R-:W-:Y:S02]  /*0100*/  SHF.R.S32.HI R0, RZ, 0x1f, R3 ;  /* 0x0000001fff007819 */ /* 0x000fe40000011403 */
[----:B--2---:R-:W-:-:S04]  /*0110*/  IADD3 R2, P0, PT, R5, R3, RZ ;  /* 0x0000000305027210 */ /* 0x004fc80007f1e0ff */
[C---:B------:R-:W-:Y:S02]  /*0120*/  LEA.HI.X.SX32 R7, R5.reuse, R0, 0x1, P0 ;  /* 0x0000000005077211 */ /* 0x040fe400000f0eff */
[----:B------:R-:W-:Y:S01]  /*0130*/  LEA R6, P0, R2, UR6, 0x3 ;  /* 0x0000000602067c11 */ /* 0x000fe2000f8018ff */
[----:B----4-:R-:W-:-:S03]  /*0140*/  IMAD.WIDE R4, R5, 0x8, R8 ;  /* 0x0000000805047825 */ /* 0x010fc600078e0208 */
[----:B------:R-:W-:-:S06]  /*0150*/  LEA.HI.X R7, R2, UR7, R7, 0x3, P0 ;  /* 0x0000000702077c11 */ /* 0x000fcc00080f1c07 */
[----:B------:R-:W5:Y:S01]  /*0160*/  LDG.E.64 R6, desc[UR4][R6.64] ;  /* 0x0000000406067981 */ /* 0x000f62000c1e1b00 */
[----:B------:R-:W-:-:S03]  /*0170*/  ISETP.NE.AND P0, PT, R10, 0x1, PT ;  /* 0x000000010a00780c */ /* 0x000fc60003f05270 */
[----:B------:R0:W-:Y:S10]  /*0180*/  STG.E.64 desc[UR4][R4.64], RZ ;  /* 0x000000ff04007986 */ /* 0x0001f4000c101b04 */
[----:B0-----:R-:W-:Y:S05]  /*0190*/  @!P0 BRA `(.L_x_0) ;  /* 0x0000000000b48947 */ /* 0x001fea0003800000 */
[----:B------:R-:W-:-:S13]  /*01a0*/  ISETP.NE.AND P0, PT, R10, RZ, PT ;  /* 0x000000ff0a00720c */ /* 0x000fda0003f05270 */
[----:B------:R-:W-:Y:S05]  /*01b0*/  @P0 BRA `(.L_x_1) ;  /* 0x0000000400540947 */ /* 0x000fea0003800000 */
[----:B------:R-:W-:Y:S01]  /*01c0*/  UMOV UR6, 0xcccccccd ;  /* 0xcccccccd00067882 */ /* 0x000fe20000000000 */
[----:B------:R-:W-:Y:S01]  /*01d0*/  UMOV UR7, 0x4071f0cc ;  /* 0x4071f0cc00077882 */ /* 0x000fe20000000000 */
[----:B------:R-:W-:Y:S01]  /*01e0*/  BSSY.RECONVERGENT B0, `(.L_x_2) ;  /* 0x0000010000007945 */ /* 0x000fe20003800200 */
[----:B-----5:R-:W-:Y:S01]  /*01f0*/  DMUL R6, R6, UR6 ;  /* 0x0000000606067c28 */ /* 0x020fe20008000000 */
[----:B------:R-:W-:Y:S01]  /*0200*/  UMOV UR6, 0x88e368f1 ;  /* 0x88e368f100067882 */ /* 0x000fe20000000000 */
[----:B------:R-:W-:-:S06]  /*0210*/  UMOV UR7, 0x3ee4f8b5 ;  /* 0x3ee4f8b500077882 */ /* 0x000fcc0000000000 */
[----:B------:R-:W-:-:S08]  /*0220*/  DMUL R6, R6, UR6 ;  /* 0x0000000606067c28 */ /* 0x000fd00008000000 */
[----:B------:R-:W-:-:S14]  /*0230*/  DSETP.NEU.AND P0, PT, R6, RZ, PT ;  /* 0x000000ff0600722a */ /* 0x000fdc0003f0d000 */
[----:B------:R-:W-:Y:S01]  /*0240*/  @!P0 CS2R R8, SRZ ;  /* 0x0000000000088805 */ /* 0x000fe2000001ff00 */
[----:B------:R-:W-:Y:S06]  /*0250*/  @!P0 BRA `(.L_x_3) ;  /* 0x0000000000208947 */ /* 0x000fec0003800000 */
[----:B------:R-:W-:Y:S01]  /*0260*/  DADD R24, -RZ, |R6| ;  /* 0x00000000ff187229 */ /* 0x000fe20000000506 */
[----:B------:R-:W-:Y:S01]  /*0270*/  BSSY.RECONVERGENT B1, `(.L_x_4) ;  /* 0x0000003000017945 */ /* 0x000fe20003800200 */
[----:B------:R-:W-:-:S09]  /*0280*/  MOV R2, 0x2a0 ;  /* 0x000002a000027802 */ /* 0x000fd20000000f00 */
[----:B------:R-:W-:Y:S05]  /*0290*/  CALL.REL.NOINC `($boundary_flux$__internal_accurate_pow) ;  /* 0x00000004002c7944 */ /* 0x000fea0003c00000 */
[----:B------:R-:W-:Y:S05]  /*02a0*/  BSYNC.RECONVERGENT B1 ;  /* 0x0000000000017941 */ /* 0x000fea0003800200 */
.L_x_4:
[----:B------:R-:W-:-:S04]  /*02b0*/  ISETP.GE.AND P0, PT, R7, RZ, PT ;  /* 0x000000ff0700720c */ /* 0x000fc80003f06270 */
[----:B------:R-:W-:Y:S02]  /*02c0*/  FSEL R8, R12, RZ, P0 ;  /* 0x000000ff0c087208 */ /* 0x000fe40000000000 */
[----:B------:R-:W-:-:S07]  /*02d0*/  FSEL R9, R14, -QNAN , P0 ;  /* 0xfff800000e097808 */ /* 0x000fce0000000000 */
.L_x_3:
[----:B------:R-:W-:Y:S05]  /*02e0*/  BSYNC.RECONVERGENT B0 ;  /* 0x0000000000007941 */ /* 0x000fea0003800200 */
.L_x_2:
[----:B------:R-:W-:Y:S01]  /*02f0*/  UMOV UR6, 0x179e4e1e ;  /* 0x179e4e1e00067882 */ /* 0x000fe20000000000 */
[----:B------:R-:W-:Y:S01]  /*0300*/  UMOV UR7, 0x3ff6649c ;  /* 0x3ff6649c00077882 */ /* 0x000fe20000000000 */
[----:B------:R-:W0:Y:S01]  /*0310*/  LDC R13, c[0x0][0x39c] ;  /* 0x0000e700ff0d7b82 */ /* 0x000e220000000800 */
[----:B------:R-:W-:Y:S01]  /*0320*/  DADD R10, R6, UR6 ;  /* 0x00000006060a7e29 */ /* 0x000fe20008000000 */
[----:B------:R-:W-:Y:S09]  /*0330*/  BSSY.RECONVERGENT B0, `(.L_x_5) ;  /* 0x000000a000007945 */ /* 0x000ff20003800200 */
[----:B------:R-:W-:-:S04]  /*0340*/  LOP3.LUT R10, R11, 0x7ff00000, RZ, 0xc0, !PT ;  /* 0x7ff000000b0a7812 */ /* 0x000fc800078ec0ff */
[----:B------:R-:W-:-:S13]  /*0350*/  ISETP.NE.AND P0, PT, R10, 0x7ff00000, PT ;  /* 0x7ff000000a00780c */ /* 0x000fda0003f05270 */
[----:B------:R-:W-:Y:S05]  /*0360*/  @P0 BRA `(.L_x_6) ;  /* 0x0000000000180947 */ /* 0x000fea0003800000 */
[----:B------:R-:W-:-:S14]  /*0370*/  DSETP.NAN.AND P0, PT, R6, R6, PT ;  /* 0x000000060600722a */ /* 0x000fdc0003f08000 */
[----:B------:R-:W-:Y:S01]  /*0380*/  @P0 DADD R8, R6, UR6 ;  /* 0x0000000606080e29 */ /* 0x000fe20008000000 */
[----:B------:R-:W-:Y:S10]  /*0390*/  @P0 BRA `(.L_x_6) ;  /* 0x00000000000c0947 */ /* 0x000ff40003800000 */
[----:B------:R-:W-:-:S14]  /*03a0*/  DSETP.NEU.AND P0, PT, |R6|, +INF , PT ;  /* 0x7ff000000600742a */ /* 0x000fdc0003f0d200 */
[----:B------:R-:W-:Y:S02]  /*03b0*/  @!P0 IMAD.MOV.U32 R8, RZ, RZ, 0x0 ;  /* 0x00000000ff088424 */ /* 0x000fe400078e00ff */
[----:B------:R-:W-:-:S07]  /*03c0*/  @!P0 IMAD.MOV.U32 R9, RZ, RZ, 0x7ff00000 ;  /* 0x7ff00000ff098424 */ /* 0x000fce00078e00ff */
.L_x_6:
[----:B------:R-:W-:Y:S05]  /*03d0*/  BSYNC.RECONVERGENT B0 ;  /* 0x0000000000007941 */ /* 0x000fea0003800200 */
.L_x_5:
[----:B------:R-:W-:Y:S02]  /*03e0*/  DMUL R8, R8, 100000 ;  /* 0x40f86a0008087828 */ /* 0x000fe40000000000 */
[----:B------:R-:W-:Y:S01]  /*03f0*/  DSETP.NEU.AND P0, PT, R6, 1, PT ;  /* 0x3ff000000600742a */ /* 0x000fe20003f0d000 */
[----:B0-----:R-:W-:-:S07]  /*0400*/  IMAD.WIDE R6, R13, 0x8, R4 ;  /* 0x000000080d067825 */ /* 0x001fce00078e0204 */
[----:B------:R-:W-:Y:S02]  /*0410*/  FSEL R10, R8, RZ, P0 ;  /* 0x000000ff080a7208 */ /* 0x000fe40000000000 */
[----:B------:R-:W-:Y:S01]  /*0420*/  FSEL R11, R9, 7.762939453125, P0 ;  /* 0x40f86a00090b7808 */ /* 0x000fe20000000000 */
[----:B------:R-:W-:-:S04]  /*0430*/  IMAD.WIDE R8, R13, 0x8, R6 ;  /* 0x000000080d087825 */ /* 0x000fc800078e0206 */
[----:B------:R0:W-:Y:S04]  /*0440*/  STG.E.64 desc[UR4][R6.64], R10 ;  /* 0x0000000a06007986 */ /* 0x0001e8000c101b04 */
[----:B------:R0:W-:Y:S01]  /*0450*/  STG.E.64 desc[UR4][R8.64], RZ ;  /* 0x000000ff08007986 */ /* 0x0001e2000c101b04 */
[----:B------:R-:W-:Y:S05]  /*0460*/  BRA `(.L_x_1) ;  /* 0x0000000000a87947 */ /* 0x000fea0003800000 */
.L_x_0:
[----:B------:R-:W-:Y:S01]  /*0470*/  UMOV UR6, 0xcccccccd ;  /* 0xcccccccd00067882 */ /* 0x000fe20000000000 */
[----:B------:R-:W-:Y:S01]  /*0480*/  UMOV UR7, 0x4071f0cc ;  /* 0x4071f0cc00077882 */ /* 0x000fe20000000000 */
[----:B------:R-:W-:Y:S01]  /*0490*/  BSSY.RECONVERGENT B0, `(.L_x_7) ;  /* 0x0000012000007945 */ /* 0x000fe20003800200 */
[----:B-----5:R-:W-:Y:S01]  /*04a0*/  DMUL R8, R6, UR6 ;  /* 0x0000000606087c28 */ /* 0x020fe20008000000 */
[----:B------:R-:W-:Y:S01]  /*04b0*/  UMOV UR6, 0x88e368f1 ;  /* 0x88e368f100067882 */ /* 0x000fe20000000000 */
[----:B------:R-:W-:Y:S01]  /*04c0*/  UMOV UR7, 0x3ee4f8b5 ;  /* 0x3ee4f8b500077882 */ /* 0x000fe20000000000 */
[----:B------:R-:W-:-:S05]  /*04d0*/  IMAD.WIDE R6, R11, 0x8, R4 ;  /* 0x000000080b067825 */ /* 0x000fca00078e0204 */
[----:B------:R-:W-:Y:S01]  /*04e0*/  DMUL R8, R8, UR6 ;  /* 0x0000000608087c28 */ /* 0x000fe20008000000 */
[----:B------:R0:W-:Y:S07]  /*04f0*/  STG.E.64 desc[UR4][R6.64], RZ ;  /* 0x000000ff06007986 */ /* 0x0001ee000c101b04 */
[----:B------:R-:W-:-:S14]  /*0500*/  DSETP.NEU.AND P0, PT, R8, RZ, PT ;  /* 0x000000ff0800722a */ /* 0x000fdc0003f0d000 */
[----:B------:R-:W-:Y:S01]  /*0510*/  @!P0 CS2R R10, SRZ ;  /* 0x00000000000a8805 */ /* 0x000fe2000001ff00 */
[----:B0-----:R-:W-:Y:S06]  /*0520*/  @!P0 BRA `(.L_x_8) ;  /* 0x0000000000208947 */ /* 0x001fec0003800000 */
[----:B------:R-:W-:Y:S01]  /*0530*/  DADD R24, -RZ, |R8| ;  /* 0x00000000ff187229 */ /* 0x000fe20000000508 */
[----:B------:R-:W-:Y:S01]  /*0540*/  BSSY.RECONVERGENT B1, `(.L_x_9) ;  /* 0x0000003000017945 */ /* 0x000fe20003800200 */
[----:B------:R-:W-:-:S09]  /*0550*/  MOV R2, 0x570 ;  /* 0x0000057000027802 */ /* 0x000fd20000000f00 */
[----:B------:R-:W-:Y:S05]  /*0560*/  CALL.REL.NOINC `($boundary_flux$__internal_accurate_pow) ;  /* 0x0000000000787944 */ /* 0x000fea0003c00000 */
[----:B------:R-:W-:Y:S05]  /*0570*/  BSYNC.RECONVERGENT B1 ;  /* 0x0000000000017941 */ /* 0x000fea0003800200 */
.L_x_9:
[----:B------:R-:W-:-:S04]  /*0580*/  ISETP.GE.AND P0, PT, R9, RZ, PT ;  /* 0x000000ff0900720c */ /* 0x000fc80003f06270 */
[----:B------:R-:W-:Y:S02]  /*0590*/  FSEL R10, R12, RZ, P0 ;  /* 0x000000ff0c0a7208 */ /* 0x000fe40000000000 */
[----:B------:R-:W-:-:S07]  /*05a0*/  FSEL R11, R14, -QNAN , P0 ;  /* 0xfff800000e0b7808 */ /* 0x000fce0000000000 */
.L_x_8:
[----:B------:R-:W-:Y:S05]  /*05b0*/  BSYNC.RECONVERGENT B0 ;  /* 0x0000000000007941 */ /* 0x000fea0003800200 */
.L_x_7:
        /* <DEDUP_REMOVED lines=14> */
.L_x_11:
[----:B------:R-:W-:Y:S05]  /*06a0*/  BSYNC.RECONVERGENT B0 ;  /* 0x0000000000007941 */ /* 0x000fea0003800200 */
.L_x_10:
[----:B------:R-:W-:Y:S01]  /*06b0*/  DMUL R10, R10, 100000 ;  /* 0x40f86a000a0a7828 */ /* 0x000fe20000000000 */
[----:B0-----:R-:W-:Y:S01]  /*06c0*/  IMAD.WIDE R6, R15, 0x8, R6 ;  /* 0x000000080f067825 */ /* 0x001fe200078e0206 */
[----:B------:R-:W-:-:S08]  /*06d0*/  DSETP.NEU.AND P0, PT, R8, 1, PT ;  /* 0x3ff000000800742a */ /* 0x000fd00003f0d000 */
[----:B------:R-:W-:Y:S02]  /*06e0*/  FSEL R8, R10, RZ, P0 ;  /* 0x000000ff0a087208 */ /* 0x000fe40000000000 */
[----:B------:R-:W-:-:S05]  /*06f0*/  FSEL R9, R11, 7.762939453125, P0 ;  /* 0x40f86a000b097808 */ /* 0x000fca0000000000 */
[----:B------:R1:W-:Y:S02]  /*0700*/  STG.E.64 desc[UR4][R6.64], R8 ;  /* 0x0000000806007986 */ /* 0x0003e4000c101b04 */
.L_x_1:
[----:B------:R-:W-:-:S04]  /*0710*/  LEA R2, P0, R3, R4, 0x3 ;  /* 0x0000000403027211 */ /* 0x000fc800078018ff */
[----:B------:R-:W-:-:S05]  /*0720*/  LEA.HI.X R3, R3, R5, R0, 0x3, P0 ;  /* 0x0000000503037211 */ /* 0x000fca00000f1c00 */
[----:B------:R-:W-:Y:S01]  /*0730*/  STG.E.64 desc[UR4][R2.64], RZ ;  /* 0x000000ff02007986 */ /* 0x000fe2000c101b04 */
[----:B------:R-:W-:Y:S05]  /*0740*/  EXIT ;  /* 0x000000000000794d */ /* 0x000fea0003800000 */
        .type           $boundary_flux$__internal_accurate_pow,@function
        .size           $boundary_flux$__internal_accurate_pow,(.L_x_14 - $boundary_flux$__internal_accurate_pow)
$boundary_flux$__internal_accurate_pow:
[----:B------:R-:W-:Y:S01]  /*0750*/  ISETP.GT.U32.AND P0, PT, R25, 0xfffff, PT ;  /* 0x000fffff1900780c */ /* 0x000fe20003f04070 */
[----:B------:R-:W-:Y:S01]  /*0760*/  IMAD.MOV.U32 R12, RZ, RZ, R25 ;  /* 0x000000ffff0c7224 */ /* 0x000fe200078e0019 */
[----:B------:R-:W-:Y:S01]  /*0770*/  UMOV UR6, 0x7d2cafe2 ;  /* 0x7d2cafe200067882 */ /* 0x000fe20000000000 */
[----:B------:R-:W-:Y:S01]  /*0780*/  IMAD.MOV.U32 R14, RZ, RZ, R24 ;  /* 0x000000ffff0e7224 */ /* 0x000fe200078e0018 */
[----:B------:R-:W-:Y:S01]  /*0790*/  UMOV UR7, 0x3eb0f5ff ;  /* 0x3eb0f5ff00077882 */ /* 0x000fe20000000000 */
[----:B------:R-:W-:Y:S01]  /*07a0*/  IMAD.MOV.U32 R18, RZ, RZ, RZ ;  /* 0x000000ffff127224 */ /* 0x000fe200078e00ff */
[----:B------:R-:W-:Y:S01]  /*07b0*/  UMOV UR8, 0x3b39803f ;  /* 0x3b39803f00087882 */ /* 0x000fe20000000000 */
[----:B------:R-:W-:Y:S01]  /*07c0*/  IMAD.MOV.U32 R20, RZ, RZ, 0x41ad3b5a ;  /* 0x41ad3b5aff147424 */ /* 0x000fe200078e00ff */
[----:B------:R-:W-:Y:S01]  /*07d0*/  UMOV UR9, 0x3c7abc9e ;  /* 0x3c7abc9e00097882 */ /* 0x000fe20000000000 */
[----:B------:R-:W-:-:S04]  /*07e0*/  IMAD.MOV.U32 R21, RZ, RZ, 0x3ed0f5d2 ;  /* 0x3ed0f5d2ff157424 */ /* 0x000fc800078e00ff */
[----:B------:R-:W-:-:S10]  /*07f0*/  @!P0 DMUL R10, R24, 1.80143985094819840000e+16 ;  /* 0x43500000180a8828 */ /* 0x000fd40000000000 */
[----:B------:R-:W-:Y:S02]  /*0800*/  @!P0 IMAD.MOV.U32 R12, RZ, RZ, R11 ;  /* 0x000000ffff0c8224 */ /* 0x000fe400078e000b */
[----:B------:R-:W-:Y:S01]  /*0810*/  @!P0 IMAD.MOV.U32 R14, RZ, RZ, R10 ;  /* 0x000000ffff0e8224 */ /* 0x000fe200078e000a */
[----:B------:R-:W-:Y:S02]  /*0820*/  SHF.R.U32.HI R10, RZ, 0x14, R25 ;  /* 0x00000014ff0a7819 */ /* 0x000fe40000011619 */
[----:B------:R-:W-:Y:S02]  /*0830*/  LOP3.LUT R12, R12, 0x800fffff, RZ, 0xc0, !PT ;  /* 0x800fffff0c0c7812 */ /* 0x000fe400078ec0ff */
[----:B------:R-:W-:Y:S02]  /*0840*/  @!P0 LEA.HI R10, R11, 0xffffffca, RZ, 0xc ;  /* 0xffffffca0b0a8811 */ /* 0x000fe400078f60ff */
[----:B------:R-:W-:-:S03]  /*0850*/  LOP3.LUT R15, R12, 0x3ff00000, RZ, 0xfc, !PT ;  /* 0x3ff000000c0f7812 */ /* 0x000fc600078efcff */
[----:B------:R-:W-:Y:S01]  /*0860*/  VIADD R11, R10, 0xfffffc01 ;  /* 0xfffffc010a0b7836 */ /* 0x000fe20000000000 */
[----:B------:R-:W-:-:S13]  /*0870*/  ISETP.GE.U32.AND P1, PT, R15, 0x3ff6a09f, PT ;  /* 0x3ff6a09f0f00780c */ /* 0x000fda0003f26070 */
[----:B------:R-:W-:Y:S02]  /*0880*/  @P1 VIADD R13, R15, 0xfff00000 ;  /* 0xfff000000f0d1836 */ /* 0x000fe40000000000 */
[----:B------:R-:W-:Y:S02]  /*0890*/  @P1 VIADD R11, R10, 0xfffffc02 ;  /* 0xfffffc020a0b1836 */ /* 0x000fe40000000000 */
[----:B------:R-:W-:-:S06]  /*08a0*/  @P1 IMAD.MOV.U32 R15, RZ, RZ, R13 ;  /* 0x000000ffff0f1224 */ /* 0x000fcc00078e000d */
[C---:B------:R-:W-:Y:S02]  /*08b0*/  DADD R16, R14.reuse, 1 ;  /* 0x3ff000000e107429 */ /* 0x040fe40000000000 */
[----:B------:R-:W-:-:S04]  /*08c0*/  DADD R14, R14, -1 ;  /* 0xbff000000e0e7429 */ /* 0x000fc80000000000 */
[----:B------:R-:W0:Y:S02]  /*08d0*/  MUFU.RCP64H R19, R17 ;  /* 0x0000001100137308 */ /* 0x000e240000001800 */
[----:B0-----:R-:W-:-:S08]  /*08e0*/  DFMA R12, -R16, R18, 1 ;  /* 0x3ff00000100c742b */ /* 0x001fd00000000112 */
[----:B------:R-:W-:-:S08]  /*08f0*/  DFMA R12, R12, R12, R12 ;  /* 0x0000000c0c0c722b */ /* 0x000fd0000000000c */
[----:B------:R-:W-:-:S08]  /*0900*/  DFMA R18, R18, R12, R18 ;  /* 0x0000000c1212722b */ /* 0x000fd00000000012 */
[----:B------:R-:W-:-:S08]  /*0910*/  DMUL R12, R14, R18 ;  /* 0x000000120e0c7228 */ /* 0x000fd00000000000 */
[----:B------:R-:W-:-:S08]  /*0920*/  DFMA R12, R14, R18, R12 ;  /* 0x000000120e0c722b */ /* 0x000fd0000000000c */
[----:B------:R-:W-:-:S08]  /*0930*/  DMUL R26, R12, R12 ;  /* 0x0000000c0c1a7228 */ /* 0x000fd00000000000 */
[----:B------:R-:W-:Y:S01]  /*0940*/  DFMA R16, R26, UR6, R20 ;  /* 0x000000061a107c2b */ /* 0x000fe20008000014 */
[----:B------:R-:W-:Y:S01]  /*0950*/  UMOV UR6, 0x75488a3f ;  /* 0x75488a3f00067882 */ /* 0x000fe20000000000 */
[----:B------:R-:W-:-:S06]  /*0960*/  UMOV UR7, 0x3ef3b20a ;  /* 0x3ef3b20a00077882 */ /* 0x000fcc0000000000 */
[----:B------:R-:W-:Y:S01]  /*0970*/  DFMA R16, R26, R16, UR6 ;  /* 0x000000061a107e2b */ /* 0x000fe20008000010 */
[----:B------:R-:W-:Y:S01]  /*0980*/  UMOV UR6, 0xe4faecd5 ;  /* 0xe4faecd500067882 */ /* 0x000fe20000000000 */
[----:B------:R-:W-:-:S06]  /*0990*/  UMOV UR7, 0x3f1745cd ;  /* 0x3f1745cd00077882 */ /* 0x000fcc0000000000 */
[----:B------:R-:W-:Y:S01]  /*09a0*/  DFMA R16, R26, R16, UR6 ;  /* 0x000000061a107e2b */ /* 0x000fe20008000010 */
[----:B------:R-:W-:Y:S01]  /*09b0*/  UMOV UR6, 0x258a578b ;  /* 0x258a578b00067882 */ /* 0x000fe20000000000 */
[----:B------:R-:W-:-:S06]  /*09c0*/  UMOV UR7, 0x3f3c71c7 ;  /* 0x3f3c71c700077882 */ /* 0x000fcc0000000000 */
[----:B------:R-:W-:Y:S01]  /*09d0*/  DFMA R20, R26, R16, UR6 ;  /* 0x000000061a147e2b */ /* 0x000fe20008000010 */
[----:B------:R-:W-:Y:S01]  /*09e0*/  UMOV UR6, 0x9242b910 ;  /* 0x9242b91000067882 */ /* 0x000fe20000000000 */
[----:B------:R-:W-:Y:S01]  /*09f0*/  UMOV UR7, 0x3f624924 ;  /* 0x3f62492400077882 */ /* 0x000fe20000000000 */
[----:B------:R-:W-:-:S05]  /*0a00*/  DADD R16, R14, -R12 ;  /* 0x000000000e107229 */ /* 0x000fca000000080c */
[----:B------:R-:W-:Y:S01]  /*0a10*/  DFMA R20, R26, R20, UR6 ;  /* 0x000000061a147e2b */ /* 0x000fe20008000014 */
[----:B------:R-:W-:Y:S01]  /*0a20*/  UMOV UR6, 0x99999dfb ;  /* 0x99999dfb00067882 */ /* 0x000fe20000000000 */
[----:B------:R-:W-:Y:S01]  /*0a30*/  UMOV UR7, 0x3f899999 ;  /* 0x3f89999900077882 */ /* 0x000fe20000000000 */
[----:B------:R-:W-:-:S05]  /*0a40*/  DADD R16, R16, R16 ;  /* 0x0000000010107229 */ /* 0x000fca0000000010 */
[----:B------:R-:W-:Y:S01]  /*0a50*/  DFMA R20, R26, R20, UR6 ;  /* 0x000000061a147e2b */ /* 0x000fe20008000014 */
[----:B------:R-:W-:Y:S01]  /*0a60*/  UMOV UR6, 0x55555555 ;  /* 0x5555555500067882 */ /* 0x000fe20000000000 */
[----:B------:R-:W-:Y:S01]  /*0a70*/  UMOV UR7, 0x3fb55555 ;  /* 0x3fb5555500077882 */ /* 0x000fe20000000000 */
[----:B------:R-:W-:-:S05]  /*0a80*/  DFMA R16, R14, -R12, R16 ;  /* 0x8000000c0e10722b */ /* 0x000fca0000000010 */
[----:B------:R-:W-:-:S03]  /*0a90*/  DFMA R14, R26, R20, UR6 ;  /* 0x000000061a0e7e2b */ /* 0x000fc60008000014 */
[----:B------:R-:W-:Y:S02]  /*0aa0*/  DMUL R16, R18, R16 ;  /* 0x0000001012107228 */ /* 0x000fe40000000000 */
[----:B------:R-:W-:-:S03]  /*0ab0*/  DMUL R18, R12, R12 ;  /* 0x0000000c0c127228 */ /* 0x000fc60000000000 */
[----:B------:R-:W-:Y:S01]  /*0ac0*/  DADD R22, -R14, UR6 ;  /* 0x000000060e167e29 */ /* 0x000fe20008000100 */
[----:B------:R-:W-:Y:S01]  /*0ad0*/  UMOV UR6, 0xb9e7b0 ;  /* 0x00b9e7b000067882 */ /* 0x000fe20000000000 */
[----:B------:R-:W-:-:S03]  /*0ae0*/  UMOV UR7, 0x3c46a4cb ;  /* 0x3c46a4cb00077882 */ /* 0x000fc60000000000 */
[----:B------:R-:W-:Y:S02]  /*0af0*/  VIADD R25, R17, 0x100000 ;  /* 0x0010000011197836 */ /* 0x000fe40000000000 */
[----:B------:R-:W-:Y:S01]  /*0b00*/  IMAD.MOV.U32 R24, RZ, RZ, R16 ;  /* 0x000000ffff187224 */ /* 0x000fe200078e0010 */
[----:B------:R-:W-:Y:S02]  /*0b10*/  DFMA R20, R26, R20, R22 ;  /* 0x000000141a14722b */ /* 0x000fe40000000016 */
[C---:B------:R-:W-:Y:S02]  /*0b20*/  DFMA R22, R12.reuse, R12, -R18 ;  /* 0x0000000c0c16722b */ /* 0x040fe40000000812 */
[----:B------:R-:W-:-:S04]  /*0b30*/  DMUL R26, R12, R18 ;  /* 0x000000120c1a7228 */ /* 0x000fc80000000000 */
[----:B------:R-:W-:Y:S01]  /*0b40*/  DADD R20, R20, -UR6 ;  /* 0x8000000614147e29 */ /* 0x000fe20008000000 */
[----:B------:R-:W-:Y:S01]  /*0b50*/  UMOV UR6, 0x80000000 ;  /* 0x8000000000067882 */ /* 0x000fe20000000000 */
[C---:B------:R-:W-:Y:S01]  /*0b60*/  DFMA R24, R12.reuse, R24, R22 ;  /* 0x000000180c18722b */ /* 0x040fe20000000016 */
[----:B------:R-:W-:Y:S01]  /*0b70*/  UMOV UR7, 0x43300000 ;  /* 0x4330000000077882 */ /* 0x000fe20000000000 */
[----:B------:R-:W-:-:S08]  /*0b80*/  DFMA R22, R12, R18, -R26 ;  /* 0x000000120c16722b */ /* 0x000fd0000000081a */
[----:B------:R-:W-:Y:S02]  /*0b90*/  DFMA R22, R16, R18, R22 ;  /* 0x000000121016722b */ /* 0x000fe40000000016 */
[----:B------:R-:W-:-:S06]  /*0ba0*/  DADD R18, R14, R20 ;  /* 0x000000000e127229 */ /* 0x000fcc0000000014 */
[----:B------:R-:W-:Y:S02]  /*0bb0*/  DFMA R22, R12, R24, R22 ;  /* 0x000000180c16722b */ /* 0x000fe40000000016 */
[----:B------:R-:W-:Y:S02]  /*0bc0*/  DADD R24, R14, -R18 ;  /* 0x000000000e187229 */ /* 0x000fe40000000812 */
[----:B------:R-:W-:-:S06]  /*0bd0*/  DMUL R14, R18, R26 ;  /* 0x0000001a120e7228 */ /* 0x000fcc0000000000 */
[----:B------:R-:W-:Y:S02]  /*0be0*/  DADD R24, R20, R24 ;  /* 0x0000000014187229 */ /* 0x000fe40000000018 */
[----:B------:R-:W-:-:S08]  /*0bf0*/  DFMA R20, R18, R26, -R14 ;  /* 0x0000001a1214722b */ /* 0x000fd0000000080e */
[----:B------:R-:W-:-:S08]  /*0c00*/  DFMA R20, R18, R22, R20 ;  /* 0x000000161214722b */ /* 0x000fd00000000014 */
[----:B------:R-:W-:-:S08]  /*0c10*/  DFMA R24, R24, R26, R20 ;  /* 0x0000001a1818722b */ /* 0x000fd00000000014 */
[----:B------:R-:W-:-:S08]  /*0c20*/  DADD R20, R14, R24 ;  /* 0x000000000e147229 */ /* 0x000fd00000000018 */
[--C-:B------:R-:W-:Y:S02]  /*0c30*/  DADD R18, R12, R20.reuse ;  /* 0x000000000c127229 */ /* 0x100fe40000000014 */
[----:B------:R-:W-:-:S06]  /*0c40*/  DADD R14, R14, -R20 ;  /* 0x000000000e0e7229 */ /* 0x000fcc0000000814 */
[----:B------:R-:W-:Y:S02]  /*0c50*/  DADD R12, R12, -R18 ;  /* 0x000000000c0c7229 */ /* 0x000fe40000000812 */
[----:B------:R-:W-:-:S06]  /*0c60*/  DADD R14, R24, R14 ;  /* 0x00000000180e7229 */ /* 0x000fcc000000000e */
[----:B------:R-:W-:-:S08]  /*0c70*/  DADD R12, R20, R12 ;  /* 0x00000000140c7229 */ /* 0x000fd0000000000c */
[----:B------:R-:W-:-:S08]  /*0c80*/  DADD R12, R14, R12 ;  /* 0x000000000e0c7229 */ /* 0x000fd0000000000c */
[----:B------:R-:W-:Y:S01]  /*0c90*/  DADD R16, R16, R12 ;  /* 0x0000000010107229 */ /* 0x000fe2000000000c */
[----:B------:R-:W-:Y:S01]  /*0ca0*/  LOP3.LUT R12, R11, 0x80000000, RZ, 0x3c, !PT ;  /* 0x800000000b0c7812 */ /* 0x000fe200078e3cff */
[----:B------:R-:W-:-:S06]  /*0cb0*/  IMAD.MOV.U32 R13, RZ, RZ, 0x43300000 ;  /* 0x43300000ff0d7424 */ /* 0x000fcc00078e00ff */
[----:B------:R-:W-:Y:S02]  /*0cc0*/  DADD R14, R18, R16 ;  /* 0x00000000120e7229 */ /* 0x000fe40000000010 */
[----:B------:R-:W-:Y:S01]  /*0cd0*/  DADD R12, R12, -UR6 ;  /* 0x800000060c0c7e29 */ /* 0x000fe20008000000 */
[----:B------:R-:W-:Y:S01]  /*0ce0*/  UMOV UR6, 0xfefa39ef ;  /* 0xfefa39ef00067882 */ /* 0x000fe20000000000 */
[----:B------:R-:W-:-:S04]  /*0cf0*/  UMOV UR7, 0x3fe62e42 ;  /* 0x3fe62e4200077882 */ /* 0x000fc80000000000 */
[--C-:B------:R-:W-:Y:S02]  /*0d00*/  DADD R18, R18, -R14.reuse ;  /* 0x0000000012127229 */ /* 0x100fe4000000080e */
[----:B------:R-:W-:-:S06]  /*0d10*/  DFMA R10, R12, UR6, R14 ;  /* 0x000000060c0a7c2b */ /* 0x000fcc000800000e */
[----:B------:R-:W-:Y:S02]  /*0d20*/  DADD R18, R16, R18 ;  /* 0x0000000010127229 */ /* 0x000fe40000000012 */
[----:B------:R-:W-:-:S08]  /*0d30*/  DFMA R20, R12, -UR6, R10 ;  /* 0x800000060c147c2b */ /* 0x000fd0000800000a */
[----:B------:R-:W-:-:S08]  /*0d40*/  DADD R20, -R14, R20 ;  /* 0x000000000e147229 */ /* 0x000fd00000000114 */
[----:B------:R-:W-:-:S08]  /*0d50*/  DADD R18, R18, -R20 ;  /* 0x0000000012127229 */ /* 0x000fd00000000814 */
[----:B------:R-:W-:Y:S01]  /*0d60*/  DFMA R18, R12, UR8, R18 ;  /* 0x000000080c127c2b */ /* 0x000fe20008000012 */
[----:B------:R-:W-:Y:S01]  /*0d70*/  UMOV UR8, 0x179e4e1e ;  /* 0x179e4e1e00087882 */ /* 0x000fe20000000000 */
[----:B------:R-:W-:-:S06]  /*0d80*/  UMOV UR9, 0x3ff6649c ;  /* 0x3ff6649c00097882 */ /* 0x000fcc0000000000 */
[----:B------:R-:W-:-:S08]  /*0d90*/  DADD R12, R10, R18 ;  /* 0x000000000a0c7229 */ /* 0x000fd00000000012 */
[----:B------:R-:W-:Y:S02]  /*0da0*/  DADD R10, R10, -R12 ;  /* 0x000000000a0a7229 */ /* 0x000fe4000000080c */
[----:B------:R-:W-:-:S06]  /*0db0*/  DMUL R14, R12, UR8 ;  /* 0x000000080c0e7c28 */ /* 0x000fcc0008000000 */
[----:B------:R-:W-:Y:S02]  /*0dc0*/  DADD R18, R18, R10 ;  /* 0x0000000012127229 */ /* 0x000fe4000000000a */
[----:B------:R-:W-:Y:S01]  /*0dd0*/  DFMA R12, R12, UR8, -R14 ;  /* 0x000000080c0c7c2b */ /* 0x000fe2000800080e */
[----:B------:R-:W-:Y:S02]  /*0de0*/  IMAD.MOV.U32 R10, RZ, RZ, 0x652b82fe ;  /* 0x652b82feff0a7424 */ /* 0x000fe400078e00ff */
[----:B------:R-:W-:-:S05]  /*0df0*/  IMAD.MOV.U32 R11, RZ, RZ, 0x3ff71547 ;  /* 0x3ff71547ff0b7424 */ /* 0x000fca00078e00ff */
[----:B------:R-:W-:-:S08]  /*0e00*/  DFMA R18, R18, UR8, R12 ;  /* 0x0000000812127c2b */ /* 0x000fd0000800000c */
[----:B------:R-:W-:-:S08]  /*0e10*/  DADD R12, R14, R18 ;  /* 0x000000000e0c7229 */ /* 0x000fd00000000012 */
[----:B------:R-:W-:Y:S02]  /*0e20*/  DFMA R10, R12, R10, 6.75539944105574400000e+15 ;  /* 0x433800000c0a742b */ /* 0x000fe4000000000a */
[----:B------:R-:W-:Y:S01]  /*0e30*/  FSETP.GEU.AND P0, PT, |R13|, 4.1917929649353027344, PT ;  /* 0x4086232b0d00780b */ /* 0x000fe20003f0e200 */
[----:B------:R-:W-:-:S05]  /*0e40*/  DADD R14, R14, -R12 ;  /* 0x000000000e0e7229 */ /* 0x000fca000000080c */
[----:B------:R-:W-:-:S03]  /*0e50*/  DADD R16, R10, -6.75539944105574400000e+15 ;  /* 0xc33800000a107429 */ /* 0x000fc60000000000 */
[----:B------:R-:W-:-:S05]  /*0e60*/  DADD R18, R18, R14 ;  /* 0x0000000012127229 */ /* 0x000fca000000000e */
[----:B------:R-:W-:Y:S01]  /*0e70*/  DFMA R20, R16, -UR6, R12 ;  /* 0x8000000610147c2b */ /* 0x000fe2000800000c */
[----:B------:R-:W-:Y:S01]  /*0e80*/  UMOV UR6, 0x3b39803f ;  /* 0x3b39803f00067882 */ /* 0x000fe20000000000 */
[----:B------:R-:W-:-:S06]  /*0e90*/  UMOV UR7, 0x3c7abc9e ;  /* 0x3c7abc9e00077882 */ /* 0x000fcc0000000000 */
[----:B------:R-:W-:Y:S01]  /*0ea0*/  DFMA R16, R16, -UR6, R20 ;  /* 0x8000000610107c2b */ /* 0x000fe20008000014 */
[----:B------:R-:W-:Y:S01]  /*0eb0*/  UMOV UR6, 0x69ce2bdf ;  /* 0x69ce2bdf00067882 */ /* 0x000fe20000000000 */
[----:B------:R-:W-:Y:S01]  /*0ec0*/  IMAD.MOV.U32 R20, RZ, RZ, -0x35dec16 ;  /* 0xfca213eaff147424 */ /* 0x000fe200078e00ff */
[----:B------:R-:W-:Y:S01]  /*0ed0*/  UMOV UR7, 0x3e5ade15 ;  /* 0x3e5ade1500077882 */ /* 0x000fe20000000000 */
[----:B------:R-:W-:-:S06]  /*0ee0*/  IMAD.MOV.U32 R21, RZ, RZ, 0x3e928af3 ;  /* 0x3e928af3ff157424 */ /* 0x000fcc00078e00ff */
        /* <DEDUP_REMOVED lines=24> */
[----:B------:R-:W-:-:S08]  /*1070*/  DFMA R20, R16, R20, UR6 ;  /* 0x0000000610147e2b */ /* 0x000fd00008000014 */
[----:B------:R-:W-:-:S08]  /*1080*/  DFMA R20, R16, R20, 1 ;  /* 0x3ff000001014742b */ /* 0x000fd00000000014 */
[----:B------:R-:W-:-:S10]  /*1090*/  DFMA R16, R16, R20, 1 ;  /* 0x3ff000001010742b */ /* 0x000fd40000000014 */
[----:B------:R-:W-:Y:S02]  /*10a0*/  IMAD R15, R10, 0x100000, R17 ;  /* 0x001000000a0f7824 */ /* 0x000fe400078e0211 */
[----:B------:R-:W-:Y:S01]  /*10b0*/  IMAD.MOV.U32 R14, RZ, RZ, R16 ;  /* 0x000000ffff0e7224 */ /* 0x000fe200078e0010 */
[----:B------:R-:W-:Y:S06]  /*10c0*/  @!P0 BRA `(.L_x_12) ;  /* 0x0000000000308947 */ /* 0x000fec0003800000 */
[----:B------:R-:W-:Y:S01]  /*10d0*/  FSETP.GEU.AND P1, PT, |R13|, 4.2275390625, PT ;  /* 0x408748000d00780b */ /* 0x000fe20003f2e200 */
[C---:B------:R-:W-:Y:S02]  /*10e0*/  DADD R14, R12.reuse, +INF ;  /* 0x7ff000000c0e7429 */ /* 0x040fe40000000000 */
[----:B------:R-:W-:-:S08]  /*10f0*/  DSETP.GEU.AND P0, PT, R12, RZ, PT ;  /* 0x000000ff0c00722a */ /* 0x000fd00003f0e000 */
[----:B------:R-:W-:Y:S02]  /*1100*/  FSEL R14, R14, RZ, P0 ;  /* 0x000000ff0e0e7208 */ /* 0x000fe40000000000 */
[----:B------:R-:W-:Y:S02]  /*1110*/  @!P1 LEA.HI R11, R10, R10, RZ, 0x1 ;  /* 0x0000000a0a0b9211 */ /* 0x000fe400078f08ff */
[----:B------:R-:W-:Y:S02]  /*1120*/  FSEL R15, R15, RZ, P0 ;  /* 0x000000ff0f0f7208 */ /* 0x000fe40000000000 */
[----:B------:R-:W-:-:S05]  /*1130*/  @!P1 SHF.R.S32.HI R11, RZ, 0x1, R11 ;  /* 0x00000001ff0b9819 */ /* 0x000fca000001140b */
[----:B------:R-:W-:Y:S02]  /*1140*/  @!P1 IMAD.IADD R10, R10, 0x1, -R11 ;  /* 0x000000010a0a9824 */ /* 0x000fe400078e0a0b */
[----:B------:R-:W-:-:S03]  /*1150*/  @!P1 IMAD R17, R11, 0x100000, R17 ;  /* 0x001000000b119824 */ /* 0x000fc600078e0211 */
[----:B------:R-:W-:Y:S01]  /*1160*/  @!P1 LEA R11, R10, 0x3ff00000, 0x14 ;  /* 0x3ff000000a0b9811 */ /* 0x000fe200078ea0ff */
[----:B------:R-:W-:-:S06]  /*1170*/  @!P1 IMAD.MOV.U32 R10, RZ, RZ, RZ ;  /* 0x000000ffff0a9224 */ /* 0x000fcc00078e00ff */
[----:B------:R-:W-:-:S11]  /*1180*/  @!P1 DMUL R14, R16, R10 ;  /* 0x0000000a100e9228 */ /* 0x000fd60000000000 */
.L_x_12:
[----:B------:R-:W-:Y:S01]  /*1190*/  DFMA R18, R18, R14, R14 ;  /* 0x0000000e1212722b */ /* 0x000fe2000000000e */
[----:B------:R-:W-:Y:S01]  /*11a0*/  IMAD.MOV.U32 R10, RZ, RZ, R2 ;  /* 0x000000ffff0a7224 */ /* 0x000fe200078e0002 */
[----:B------:R-:W-:Y:S01]  /*11b0*/  DSETP.NEU.AND P0, PT, |R14|, +INF , PT ;  /* 0x7ff000000e00742a */ /* 0x000fe20003f0d200 */
[----:B------:R-:W-:-:S07]  /*11c0*/  IMAD.MOV.U32 R11, RZ, RZ, 0x0 ;  /* 0x00000000ff0b7424 */ /* 0x000fce00078e00ff */
[----:B------:R-:W-:Y:S02]  /*11d0*/  FSEL R12, R14, R18, !P0 ;  /* 0x000000120e0c7208 */ /* 0x000fe40004000000 */
[----:B------:R-:W-:Y:S01]  /*11e0*/  FSEL R14, R15, R19, !P0 ;  /* 0x000000130f0e7208 */ /* 0x000fe20004000000 */
[----:B------:R-:W-:Y:S06]  /*11f0*/  RET.REL.NODEC R10 `(boundary_flux) ;  /* 0xffffffec0a807950 */ /* 0x000fec0003c3ffff */
.L_x_13:
[----:B------:R-:W-:-:S00]  /*1200*/  BRA `(.L_x_13) ;  /* 0xfffffffc00fc7947 */ /* 0x000fc0000383ffff */
[----:B------:R-:W-:-:S00]  /*1210*/  NOP ;  /* 0x0000000000007918 */ /* 0x000fc00000000000 */
        /* <DEDUP_REMOVED lines=14> */
.L_x_14:


//--------------------- .nv.shared.reserved.0     --------------------------
	.section	.nv.shared.reserved.0,"aw",@nobits
	.weak		__nv_reservedSMEM_offset_0_alias
	.size		__nv_reservedSMEM_offset_0_alias, 0, 64
	.other		__nv_reservedSMEM_offset_0_alias,@"STO_CUDA_RESERVED_SHARED STV_DEFAULT"
__nv_reservedSMEM_offset_0_alias:
	.zero		0
	.zero		64


//--------------------- .nv.constant0.boundary_flux --------------------------
	.section	.nv.constant0.boundary_flux,"a",@progbits
	.sectionflags	@""
	.align	4
.nv.constant0.boundary_flux:
	.zero		932


//--------------------- SYMBOLS --------------------------

	.type		.nv.reservedSmem.offset0,@object
	.size		.nv.reservedSmem.offset0,0x4
